	.headerflags	@"EF_CUDA_TEXMODE_UNIFIED EF_CUDA_64BIT_ADDRESS EF_CUDA_ACCELERATORS EF_CUDA_SM90 EF_CUDA_VIRTUAL_SM(EF_CUDA_SM90)"
	.elftype	@"ET_EXEC"


//--------------------- .nv.info                  --------------------------
	.section	.nv.info,"",@"SHT_CUDA_INFO"
	.align	4


	//----- nvinfo : EIATTR_REGCOUNT
	.align		4
        /*0000*/ 	.byte	0x04, 0x2f
        /*0002*/ 	.short	(.L_1 - .L_0)
	.align		4
.L_0:
        /*0004*/ 	.word	index@(triton_poi_fused_slice_33)
        /*0008*/ 	.word	0x0000001e


	//----- nvinfo : EIATTR_MIN_STACK_SIZE
	.align		4
.L_1:
        /*000c*/ 	.byte	0x04, 0x12
        /*000e*/ 	.short	(.L_3 - .L_2)
	.align		4
.L_2:
        /*0010*/ 	.word	index@(triton_poi_fused_slice_33)
        /*0014*/ 	.word	0x00000000


	//----- nvinfo : EIATTR_FRAME_SIZE
	.align		4
.L_3:
        /*0018*/ 	.byte	0x04, 0x11
        /*001a*/ 	.short	(.L_5 - .L_4)
	.align		4
.L_4:
        /*001c*/ 	.word	index@(triton_poi_fused_slice_33)
        /*0020*/ 	.word	0x00000000


	//----- nvinfo : EIATTR_MIN_STACK_SIZE
	.align		4
.L_5:
        /*0024*/ 	.byte	0x04, 0x12
        /*0026*/ 	.short	(.L_7 - .L_6)
	.align		4
.L_6:
        /*0028*/ 	.word	index@(triton_poi_fused_slice_33)
        /*002c*/ 	.word	0x00000000
.L_7:


//--------------------- .nv.info.triton_poi_fused_slice_33 --------------------------
	.section	.nv.info.triton_poi_fused_slice_33,"",@"SHT_CUDA_INFO"
	.sectionflags	@""
	.align	4


	//----- nvinfo : EIATTR_CUDA_API_VERSION
	.align		4
        /*0000*/ 	.byte	0x04, 0x37
        /*0002*/ 	.short	(.L_9 - .L_8)
.L_8:
        /*0004*/ 	.word	0x0000007c


	//----- nvinfo : EIATTR_KPARAM_INFO
	.align		4
.L_9:
        /*0008*/ 	.byte	0x04, 0x17
        /*000a*/ 	.short	(.L_11 - .L_10)
.L_10:
        /*000c*/ 	.word	0x00000000
        /*0010*/ 	.short	0x0003
        /*0012*/ 	.short	0x0014
        /*0014*/ 	.byte	0x00, 0xf0, 0x11, 0x00


	//----- nvinfo : EIATTR_KPARAM_INFO
	.align		4
.L_11:
        /*0018*/ 	.byte	0x04, 0x17
        /*001a*/ 	.short	(.L_13 - .L_12)
.L_12:
        /*001c*/ 	.word	0x00000000
        /*0020*/ 	.short	0x0002
        /*0022*/ 	.short	0x0010
        /*0024*/ 	.byte	0x00, 0xf0, 0x11, 0x00


	//----- nvinfo : EIATTR_KPARAM_INFO
	.align		4
.L_13:
        /*0028*/ 	.byte	0x04, 0x17
        /*002a*/ 	.short	(.L_15 - .L_14)
.L_14:
        /*002c*/ 	.word	0x00000000
        /*0030*/ 	.short	0x0001
        /*0032*/ 	.short	0x0008
        /*0034*/ 	.byte	0x00, 0xf4, 0x21, 0x00


	//----- nvinfo : EIATTR_KPARAM_INFO
	.align		4
.L_15:
        /*0038*/ 	.byte	0x04, 0x17
        /*003a*/ 	.short	(.L_17 - .L_16)
.L_16:
        /*003c*/ 	.word	0x00000000
        /*0040*/ 	.short	0x0000
        /*0042*/ 	.short	0x0000
        /*0044*/ 	.byte	0x00, 0xf4, 0x21, 0x00


	//----- nvinfo : EIATTR_SPARSE_MMA_MASK
	.align		4
.L_17:
        /*0048*/ 	.byte	0x03, 0x50
        /*004a*/ 	.short	0x0000


	//----- nvinfo : EIATTR_MAXREG_COUNT
	.align		4
        /*004c*/ 	.byte	0x03, 0x1b
        /*004e*/ 	.short	0x00ff


	//----- nvinfo : EIATTR_EXIT_INSTR_OFFSETS
	.align		4
        /*0050*/ 	.byte	0x04, 0x1c
        /*0052*/ 	.short	(.L_19 - .L_18)


	//   ....[0]....
.L_18:
        /*0054*/ 	.word	0x00000870


	//   ....[1]....
        /*0058*/ 	.word	0x000008c0


	//----- nvinfo : EIATTR_REQNTID
	.align		4
.L_19:
        /*005c*/ 	.byte	0x04, 0x10
        /*005e*/ 	.short	(.L_21 - .L_20)
.L_20:
        /*0060*/ 	.word	0x00000080
        /*0064*/ 	.word	0x00000001
        /*0068*/ 	.word	0x00000001


	//----- nvinfo : EIATTR_CBANK_PARAM_SIZE
	.align		4
.L_21:
        /*006c*/ 	.byte	0x03, 0x19
        /*006e*/ 	.short	0x0018


	//----- nvinfo : EIATTR_PARAM_CBANK
	.align		4
        /*0070*/ 	.byte	0x04, 0x0a
        /*0072*/ 	.short	(.L_23 - .L_22)
	.align		4
.L_22:
        /*0074*/ 	.word	index@(.nv.constant0.triton_poi_fused_slice_33)
        /*0078*/ 	.short	0x0210
        /*007a*/ 	.short	0x0018


	//----- nvinfo : EIATTR_SW_WAR
	.align		4
.L_23:
        /*007c*/ 	.byte	0x04, 0x36
        /*007e*/ 	.short	(.L_25 - .L_24)
.L_24:
        /*0080*/ 	.word	0x00000008
.L_25:


//--------------------- .nv.callgraph             --------------------------
	.section	.nv.callgraph,"",@"SHT_CUDA_CALLGRAPH"
	.align	4
	.sectionentsize	8
	.align		4
        /*0000*/ 	.word	0x00000000
	.align		4
        /*0004*/ 	.word	0xffffffff
	.align		4
        /*0008*/ 	.word	0x00000000
	.align		4
        /*000c*/ 	.word	0xfffffffe
	.align		4
        /*0010*/ 	.word	0x00000000
	.align		4
        /*0014*/ 	.word	0xfffffffd
	.align		4
        /*0018*/ 	.word	0x00000000
	.align		4
        /*001c*/ 	.word	0xfffffffc


//--------------------- .text.triton_poi_fused_slice_33 --------------------------
	.section	.text.triton_poi_fused_slice_33,"ax",@progbits
	.sectionflags	@"SHF_BARRIERS=1"
	.align	128
        .global         triton_poi_fused_slice_33
        .type           triton_poi_fused_slice_33,@function
        .size           triton_poi_fused_slice_33,(.L_x_1 - triton_poi_fused_slice_33)
        .other          triton_poi_fused_slice_33,@"STO_CUDA_ENTRY STV_DEFAULT"
triton_poi_fused_slice_33:
.text.triton_poi_fused_slice_33:
[----:B------:R-:W0:Y:S01]  /*0000*/  LDC R1, c[0x0][0x28] ;  /* 0x00000a00ff017b82 */ /* 0x000e220000000800 */
[----:B------:R-:W1:Y:S01]  /*0010*/  S2R R12, SR_TID.X ;  /* 0x00000000000c7919 */ /* 0x000e620000002100 */
[----:B------:R-:W-:Y:S01]  /*0020*/  ULDC.64 UR6, c[0x0][0x208] ;  /* 0x0000820000067ab9 */ /* 0x000fe20000000a00 */
[----:B------:R-:W2:Y:S01]  /*0030*/  S2R R2, SR_CTAID.Y ;  /* 0x0000000000027919 */ /* 0x000ea20000002600 */
[----:B------:R-:W3:Y:S01]  /*0040*/  S2R R13, SR_CTAID.X ;  /* 0x00000000000d7919 */ /* 0x000ee20000002500 */
[C---:B-1----:R-:W-:Y:S01]  /*0050*/  LOP3.LUT R0, R12.reuse, 0x40, RZ, 0xc0, !PT ;  /* 0x000000400c007812 */ /* 0x042fe200078ec0ff */
[----:B------:R-:W-:Y:S01]  /*0060*/  IMAD.SHL.U32 R5, R12, 0x4, RZ ;  /* 0x000000040c057824 */ /* 0x000fe200078e00ff */
[----:B------:R-:W-:Y:S02]  /*0070*/  SHF.R.U32.HI R14, RZ, 0x2, R12 ;  /* 0x00000002ff0e7819 */ /* 0x000fe4000001160c */
[----:B------:R-:W-:Y:S01]  /*0080*/  SHF.R.U32.HI R3, RZ, 0x2, R0 ;  /* 0x00000002ff037819 */ /* 0x000fe20000011600 */
[----:B--2---:R-:W-:Y:S01]  /*0090*/  IMAD.SHL.U32 R0, R2, 0x10, RZ ;  /* 0x0000001002007824 */ /* 0x004fe200078e00ff */
[----:B------:R-:W-:Y:S01]  /*00a0*/  SGXT.U32 R14, R14, 0x4 ;  /* 0x000000040e0e781a */ /* 0x000fe20000000000 */
[----:B---3--:R-:W-:-:S03]  /*00b0*/  IMAD.SHL.U32 R13, R13, 0x40, RZ ;  /* 0x000000400d0d7824 */ /* 0x008fc600078e00ff */
[----:B------:R-:W-:Y:S02]  /*00c0*/  LOP3.LUT R14, R14, R3, RZ, 0xfc, !PT ;  /* 0x000000030e0e7212 */ /* 0x000fe400078efcff */
[----:B------:R-:W1:Y:S01]  /*00d0*/  LDC.64 R2, c[0x0][0x210] ;  /* 0x00008400ff027b82 */ /* 0x000e620000000a00 */
[----:B------:R-:W-:Y:S02]  /*00e0*/  LOP3.LUT R5, R0, 0xc, R5, 0xf8, !PT ;  /* 0x0000000c00057812 */ /* 0x000fe400078ef805 */
[----:B------:R-:W-:Y:S02]  /*00f0*/  LOP3.LUT R4, R13, R14, RZ, 0xfc, !PT ;  /* 0x0000000e0d047212 */ /* 0x000fe400078efcff */
[----:B------:R-:W-:Y:S02]  /*0100*/  SHF.R.U32.HI R7, RZ, 0x2, R5 ;  /* 0x00000002ff077819 */ /* 0x000fe40000011605 */
[----:B------:R-:W-:Y:S02]  /*0110*/  ISETP.GE.AND P0, PT, R5, 0x10, PT ;  /* 0x000000100500780c */ /* 0x000fe40003f06270 */
[----:B------:R-:W-:Y:S01]  /*0120*/  LOP3.LUT R10, R13, 0x20, R14, 0xfe, !PT ;  /* 0x000000200d0a7812 */ /* 0x000fe200078efe0e */
[----:B------:R-:W-:Y:S01]  /*0130*/  IMAD R7, R7, 0x16261, R4 ;  /* 0x0001626107077824 */ /* 0x000fe200078e0204 */
[----:B------:R-:W-:-:S02]  /*0140*/  ISETP.LT.AND P1, PT, R4, 0x16261, !P0 ;  /* 0x000162610400780c */ /* 0x000fc40004721270 */
[----:B------:R-:W-:Y:S02]  /*0150*/  CS2R R4, SRZ ;  /* 0x0000000000047805 */ /* 0x000fe4000001ff00 */
[----:B------:R-:W-:Y:S01]  /*0160*/  ISETP.LT.AND P0, PT, R10, 0x16261, !P0 ;  /* 0x000162610a00780c */ /* 0x000fe20004701270 */
[----:B------:R-:W-:Y:S01]  /*0170*/  IMAD R8, R7, 0xc, RZ ;  /* 0x0000000c07087824 */ /* 0x000fe200078e02ff */
[----:B------:R-:W-:-:S03]  /*0180*/  CS2R R6, SRZ ;  /* 0x0000000000067805 */ /* 0x000fc6000001ff00 */
[C---:B------:R-:W-:Y:S02]  /*0190*/  VIADD R17, R8.reuse, 0x4 ;  /* 0x0000000408117836 */ /* 0x040fe40000000000 */
[----:B------:R-:W-:Y:S01]  /*01a0*/  VIADD R9, R8, 0x184 ;  /* 0x0000018408097836 */ /* 0x000fe20000000000 */
[----:B------:R-:W-:Y:S01]  /*01b0*/  CS2R R10, SRZ ;  /* 0x00000000000a7805 */ /* 0x000fe2000001ff00 */
[----:B-1----:R-:W-:-:S04]  /*01c0*/  IMAD.WIDE R16, R17, 0x4, R2 ;  /* 0x0000000411107825 */ /* 0x002fc800078e0202 */
[----:B------:R-:W-:Y:S01]  /*01d0*/  IMAD.WIDE R2, R9, 0x4, R2 ;  /* 0x0000000409027825 */ /* 0x000fe200078e0202 */
[----:B------:R-:W-:Y:S01]  /*01e0*/  CS2R R8, SRZ ;  /* 0x0000000000087805 */ /* 0x000fe2000001ff00 */
[----:B------:R-:W2:Y:S05]  /*01f0*/  @P1 LDG.E.EL.128 R4, desc[UR6][R16.64] ;  /* 0x0000000610041981 */ /* 0x000eaa000c2e1d00 */
[----:B------:R1:W3:Y:S01]  /*0200*/  @P0 LDG.E.EL.128 R8, desc[UR6][R2.64] ;  /* 0x0000000602080981 */ /* 0x0002e2000c2e1d00 */
[----:B------:R-:W4:Y:S01]  /*0210*/  S2UR UR5, SR_CgaCtaId ;  /* 0x00000000000579c3 */ /* 0x000f220000008800 */
[----:B------:R-:W-:Y:S01]  /*0220*/  IMAD.SHL.U32 R15, R12, 0x100, RZ ;  /* 0x000001000c0f7824 */ /* 0x000fe200078e00ff */
[----:B------:R-:W-:Y:S01]  /*0230*/  UMOV UR4, 0x400 ;  /* 0x0000040000047882 */ /* 0x000fe20000000000 */
[----:B------:R-:W5:Y:S03]  /*0240*/  S2R R20, SR_TID.X ;  /* 0x0000000000147919 */ /* 0x000f660000002100 */
[----:B------:R-:W-:-:S02]  /*0250*/  LOP3.LUT R15, R15, 0x300, RZ, 0xc0, !PT ;  /* 0x000003000f0f7812 */ /* 0x000fc400078ec0ff */
[----:B-1----:R-:W1:Y:S02]  /*0260*/  LDC.64 R2, c[0x0][0x218] ;  /* 0x00008600ff027b82 */ /* 0x002e640000000a00 */
[----:B------:R-:W-:Y:S02]  /*0270*/  LOP3.LUT R14, R14, R15, RZ, 0xfc, !PT ;  /* 0x0000000f0e0e7212 */ /* 0x000fe400078efcff */
[C---:B------:R-:W-:Y:S02]  /*0280*/  LOP3.LUT R17, R15.reuse, 0x40, RZ, 0xfc, !PT ;  /* 0x000000400f117812 */ /* 0x040fe400078efcff */
[C---:B------:R-:W-:Y:S02]  /*0290*/  LOP3.LUT R19, R15.reuse, 0x80, RZ, 0xfc, !PT ;  /* 0x000000800f137812 */ /* 0x040fe400078efcff */
[C---:B------:R-:W-:Y:S02]  /*02a0*/  LOP3.LUT R21, R15.reuse, 0xc0, RZ, 0xfc, !PT ;  /* 0x000000c00f157812 */ /* 0x040fe400078efcff */
[----:B------:R-:W-:-:S02]  /*02b0*/  LEA.HI R15, R15, R14, RZ, 0x1a ;  /* 0x0000000e0f0f7211 */ /* 0x000fc400078fd0ff */
[-C--:B------:R-:W-:Y:S02]  /*02c0*/  LEA.HI R17, R17, R14.reuse, RZ, 0x1a ;  /* 0x0000000e11117211 */ /* 0x080fe400078fd0ff */
[-C--:B------:R-:W-:Y:S01]  /*02d0*/  LEA.HI R19, R19, R14.reuse, RZ, 0x1a ;  /* 0x0000000e13137211 */ /* 0x080fe200078fd0ff */
[----:B----4-:R-:W-:Y:S01]  /*02e0*/  UPRMT UR4, UR5, 0x654, UR4 ;  /* 0x0000065405047896 */ /* 0x010fe20008000004 */
[----:B------:R-:W-:Y:S02]  /*02f0*/  LEA.HI R21, R21, R14, RZ, 0x1a ;  /* 0x0000000e15157211 */ /* 0x000fe400078fd0ff */
[----:B------:R-:W-:-:S03]  /*0300*/  LOP3.LUT R14, R13, 0x3f, R12, 0xf8, !PT ;  /* 0x0000003f0d0e7812 */ /* 0x000fc600078ef80c */
[----:B------:R-:W-:Y:S02]  /*0310*/  LEA R15, R15, UR4, 0x2 ;  /* 0x000000040f0f7c11 */ /* 0x000fe4000f8e10ff */
[----:B------:R-:W-:Y:S02]  /*0320*/  LEA R16, R17, UR4, 0x2 ;  /* 0x0000000411107c11 */ /* 0x000fe4000f8e10ff */
[----:B------:R-:W-:Y:S02]  /*0330*/  LEA R19, R19, UR4, 0x2 ;  /* 0x0000000413137c11 */ /* 0x000fe4000f8e10ff */
[----:B------:R-:W-:Y:S02]  /*0340*/  LEA R18, R21, UR4, 0x2 ;  /* 0x0000000415127c11 */ /* 0x000fe4000f8e10ff */
[----:B0----5:R-:W-:Y:S02]  /*0350*/  SHF.R.U32.HI R17, RZ, 0x6, R20 ;  /* 0x00000006ff117819 */ /* 0x021fe40000011614 */
[----:B------:R-:W-:-:S02]  /*0360*/  SHF.R.U32.HI R20, RZ, 0x6, R12 ;  /* 0x00000006ff147819 */ /* 0x000fc4000001160c */
[----:B------:R-:W-:Y:S02]  /*0370*/  LOP3.LUT R12, R12, 0x7f, RZ, 0xc0, !PT ;  /* 0x0000007f0c0c7812 */ /* 0x000fe400078ec0ff */
[----:B------:R-:W-:Y:S02]  /*0380*/  SGXT.U32 R17, R17, 0x1 ;  /* 0x000000011111781a */ /* 0x000fe40000000000 */
[----:B------:R-:W-:Y:S02]  /*0390*/  SGXT.U32 R13, R20, 0x1 ;  /* 0x00000001140d781a */ /* 0x000fe40000000000 */
[----:B------:R-:W-:Y:S02]  /*03a0*/  ISETP.GE.AND P0, PT, R14, 0x16261, PT ;  /* 0x000162610e00780c */ /* 0x000fe40003f06270 */
[C---:B------:R-:W-:Y:S01]  /*03b0*/  LOP3.LUT R23, R12.reuse, 0x380, RZ, 0xfc, !PT ;  /* 0x000003800c177812 */ /* 0x040fe200078efcff */
[----:B--2---:R0:W-:Y:S04]  /*03c0*/  STS [R15], R4 ;  /* 0x000000040f007388 */ /* 0x0041e80000000800 */
[----:B------:R2:W-:Y:S04]  /*03d0*/  STS [R16+0x100], R5 ;  /* 0x0001000510007388 */ /* 0x0005e80000000800 */
[----:B------:R-:W-:Y:S01]  /*03e0*/  STS [R19+0x200], R6 ;  /* 0x0002000613007388 */ /* 0x000fe20000000800 */
[----:B0-----:R-:W-:Y:S01]  /*03f0*/  IMAD.IADD R4, R17, 0x1, R12 ;  /* 0x0000000111047824 */ /* 0x001fe200078e020c */
[----:B------:R-:W-:-:S02]  /*0400*/  LOP3.LUT R17, R12, 0x300, RZ, 0xfc, !PT ;  /* 0x000003000c117812 */ /* 0x000fc400078efcff */
[----:B------:R0:W-:Y:S01]  /*0410*/  STS [R18+0x300], R7 ;  /* 0x0003000712007388 */ /* 0x0001e20000000800 */
[----:B--2---:R-:W-:-:S03]  /*0420*/  LOP3.LUT R5, R12, 0x80, RZ, 0xfc, !PT ;  /* 0x000000800c057812 */ /* 0x004fc600078efcff */
[----:B---3--:R2:W-:Y:S01]  /*0430*/  STS [R15+0x80], R8 ;  /* 0x000080080f007388 */ /* 0x0085e20000000800 */
[----:B------:R-:W-:Y:S02]  /*0440*/  LEA R4, R4, UR4, 0x2 ;  /* 0x0000000404047c11 */ /* 0x000fe4000f8e10ff */
[----:B------:R-:W-:Y:S01]  /*0450*/  LEA.HI R5, R5, R12, RZ, 0x1a ;  /* 0x0000000c05057211 */ /* 0x000fe200078fd0ff */
[----:B------:R3:W-:Y:S01]  /*0460*/  STS [R16+0x180], R9 ;  /* 0x0001800910007388 */ /* 0x0007e20000000800 */
[----:B0-----:R-:W-:-:S03]  /*0470*/  LOP3.LUT R7, R12, 0x100, RZ, 0xfc, !PT ;  /* 0x000001000c077812 */ /* 0x001fc600078efcff */
[----:B------:R0:W-:Y:S01]  /*0480*/  STS [R19+0x280], R10 ;  /* 0x0002800a13007388 */ /* 0x0001e20000000800 */
[----:B------:R-:W-:Y:S02]  /*0490*/  LEA R5, R5, UR4, 0x2 ;  /* 0x0000000405057c11 */ /* 0x000fe4000f8e10ff */
[C---:B--2---:R-:W-:Y:S01]  /*04a0*/  LOP3.LUT R15, R12.reuse, 0x200, RZ, 0xfc, !PT ;  /* 0x000002000c0f7812 */ /* 0x044fe200078efcff */
[----:B------:R2:W-:Y:S01]  /*04b0*/  STS [R18+0x380], R11 ;  /* 0x0003800b12007388 */ /* 0x0005e20000000800 */
[-C--:B------:R-:W-:Y:S02]  /*04c0*/  LEA.HI R7, R7, R12.reuse, RZ, 0x1a ;  /* 0x0000000c07077211 */ /* 0x080fe400078fd0ff */
[----:B---3--:R-:W-:Y:S01]  /*04d0*/  LOP3.LUT R9, R12, 0x180, RZ, 0xfc, !PT ;  /* 0x000001800c097812 */ /* 0x008fe200078efcff */
[----:B------:R-:W-:Y:S01]  /*04e0*/  BAR.SYNC.DEFER_BLOCKING 0x0 ;  /* 0x0000000000007b1d */ /* 0x000fe20000010000 */
[-C--:B------:R-:W-:Y:S02]  /*04f0*/  LEA.HI R15, R15, R12.reuse, RZ, 0x1a ;  /* 0x0000000c0f0f7211 */ /* 0x080fe400078fd0ff */
[----:B------:R-:W-:-:S02]  /*0500*/  LEA.HI R6, R9, R12, RZ, 0x1a ;  /* 0x0000000c09067211 */ /* 0x000fc400078fd0ff */
[-C--:B0-----:R-:W-:Y:S02]  /*0510*/  LEA.HI R10, R17, R12.reuse, RZ, 0x1a ;  /* 0x0000000c110a7211 */ /* 0x081fe400078fd0ff */
[----:B--2---:R-:W-:Y:S02]  /*0520*/  LOP3.LUT R11, R12, 0x280, RZ, 0xfc, !PT ;  /* 0x000002800c0b7812 */ /* 0x004fe400078efcff */
[----:B------:R-:W-:Y:S02]  /*0530*/  LEA R8, R7, UR4, 0x2 ;  /* 0x0000000407087c11 */ /* 0x000fe4000f8e10ff */
[----:B------:R-:W-:Y:S02]  /*0540*/  LEA.HI R11, R11, R12, RZ, 0x1a ;  /* 0x0000000c0b0b7211 */ /* 0x000fe400078fd0ff */
[----:B------:R-:W-:Y:S02]  /*0550*/  LEA R16, R6, UR4, 0x2 ;  /* 0x0000000406107c11 */ /* 0x000fe4000f8e10ff */
[----:B------:R-:W-:-:S02]  /*0560*/  LEA R17, R15, UR4, 0x2 ;  /* 0x000000040f117c11 */ /* 0x000fc4000f8e10ff */
[----:B------:R-:W-:Y:S02]  /*0570*/  LEA R6, R11, UR4, 0x2 ;  /* 0x000000040b067c11 */ /* 0x000fe4000f8e10ff */
[----:B------:R-:W-:Y:S02]  /*0580*/  LEA R7, R10, UR4, 0x2 ;  /* 0x000000040a077c11 */ /* 0x000fe4000f8e10ff */
[----:B------:R-:W-:Y:S02]  /*0590*/  LOP3.LUT R9, R0, R13, RZ, 0xfc, !PT ;  /* 0x0000000d00097212 */ /* 0x000fe400078efcff */
[----:B------:R-:W-:Y:S01]  /*05a0*/  LOP3.LUT R10, R0, 0x2, R13, 0xfe, !PT ;  /* 0x00000002000a7812 */ /* 0x000fe200078efe0d */
[----:B------:R-:W0:Y:S01]  /*05b0*/  LDS R19, [R4] ;  /* 0x0000000004137984 */ /* 0x000e220000000800 */
[C---:B------:R-:W-:Y:S01]  /*05c0*/  ISETP.LT.AND P1, PT, R9.reuse, 0x10, !P0 ;  /* 0x000000100900780c */ /* 0x040fe20004721270 */
[----:B------:R-:W-:Y:S01]  /*05d0*/  IMAD R9, R9, 0x16261, R14 ;  /* 0x0001626109097824 */ /* 0x000fe200078e020e */
[----:B------:R-:W-:Y:S01]  /*05e0*/  LOP3.LUT R11, R0, 0x4, R13, 0xfe, !PT ;  /* 0x00000004000b7812 */ /* 0x000fe200078efe0d */
[----:B------:R-:W2:Y:S01]  /*05f0*/  LDS R21, [R5+0x200] ;  /* 0x0002000005157984 */ /* 0x000ea20000000800 */
[----:B------:R-:W-:Y:S01]  /*0600*/  LOP3.LUT R14, R0, 0x6, R13, 0xfe, !PT ;  /* 0x00000006000e7812 */ /* 0x000fe200078efe0d */
[----:B------:R-:W-:Y:S01]  /*0610*/  VIADD R25, R9, 0xdd7ca ;  /* 0x000dd7ca09197836 */ /* 0x000fe20000000000 */
[----:B------:R-:W-:Y:S01]  /*0620*/  ISETP.LT.AND P6, PT, R10, 0x10, !P0 ;  /* 0x000000100a00780c */ /* 0x000fe200047c1270 */
[----:B------:R-:W3:Y:S01]  /*0630*/  LDS R8, [R8+0x400] ;  /* 0x0004000008087984 */ /* 0x000ee20000000800 */
[----:B------:R-:W-:Y:S01]  /*0640*/  ISETP.LT.AND P5, PT, R11, 0x10, !P0 ;  /* 0x000000100b00780c */ /* 0x000fe200047a1270 */
[C---:B-1----:R-:W-:Y:S01]  /*0650*/  IMAD.WIDE R10, R9.reuse, 0x4, R2 ;  /* 0x00000004090a7825 */ /* 0x042fe200078e0202 */
[----:B------:R-:W-:Y:S01]  /*0660*/  LOP3.LUT R15, R0, 0x8, R13, 0xfe, !PT ;  /* 0x00000008000f7812 */ /* 0x000fe200078efe0d */
[----:B------:R1:W4:Y:S01]  /*0670*/  LDS R4, [R16+0x600] ;  /* 0x0006000010047984 */ /* 0x0003220000000800 */
[----:B------:R-:W-:Y:S01]  /*0680*/  LOP3.LUT R18, R0, 0xe, R13, 0xfe, !PT ;  /* 0x0000000e00127812 */ /* 0x000fe200078efe0d */
[----:B------:R-:W-:Y:S01]  /*0690*/  VIADD R27, R9, 0x109c8c ;  /* 0x00109c8c091b7836 */ /* 0x000fe20000000000 */
[----:B------:R-:W-:Y:S01]  /*06a0*/  ISETP.LT.AND P4, PT, R14, 0x10, !P0 ;  /* 0x000000100e00780c */ /* 0x000fe20004781270 */
[----:B------:R5:W4:Y:S01]  /*06b0*/  LDS R5, [R17+0x800] ;  /* 0x0008000011057984 */ /* 0x000b220000000800 */
[----:B------:R-:W-:Y:S01]  /*06c0*/  ISETP.LT.AND P3, PT, R15, 0x10, !P0 ;  /* 0x000000100f00780c */ /* 0x000fe20004761270 */
[----:B------:R-:W-:-:S02]  /*06d0*/  VIADD R15, R9, 0x58984 ;  /* 0x00058984090f7836 */ /* 0x000fc40000000000 */
[----:B------:R-:W4:Y:S01]  /*06e0*/  LDS R6, [R6+0xa00] ;  /* 0x000a000006067984 */ /* 0x000f220000000800 */
[----:B-1----:R-:W-:Y:S01]  /*06f0*/  LOP3.LUT R16, R0, 0xa, R13, 0xfe, !PT ;  /* 0x0000000a00107812 */ /* 0x002fe200078efe0d */
[----:B------:R-:W-:Y:S02]  /*0700*/  IMAD.WIDE R14, R15, 0x4, R2 ;  /* 0x000000040f0e7825 */ /* 0x000fe400078e0202 */
[----:B------:R-:W4:Y:S01]  /*0710*/  LDS R7, [R7+0xc00] ;  /* 0x000c000007077984 */ /* 0x000f220000000800 */
[----:B-----5:R-:W-:Y:S01]  /*0720*/  LOP3.LUT R17, R0, 0xc, R13, 0xfe, !PT ;  /* 0x0000000c00117812 */ /* 0x020fe200078efe0d */
[----:B------:R-:W-:Y:S01]  /*0730*/  VIADD R13, R9, 0x2c4c2 ;  /* 0x0002c4c2090d7836 */ /* 0x000fe20000000000 */
[----:B------:R-:W-:Y:S02]  /*0740*/  ISETP.LT.AND P2, PT, R16, 0x10, !P0 ;  /* 0x000000101000780c */ /* 0x000fe40004741270 */
[----:B------:R-:W-:Y:S01]  /*0750*/  LEA.HI R0, R23, R12, RZ, 0x1a ;  /* 0x0000000c17007211 */ /* 0x000fe200078fd0ff */
[----:B------:R-:W-:-:S02]  /*0760*/  VIADD R23, R9, 0xb1308 ;  /* 0x000b130809177836 */ /* 0x000fc40000000000 */
[--C-:B------:R-:W-:Y:S01]  /*0770*/  IMAD.WIDE R12, R13, 0x4, R2.reuse ;  /* 0x000000040d0c7825 */ /* 0x100fe200078e0202 */
[----:B------:R-:W-:Y:S01]  /*0780*/  LEA R0, R0, UR4, 0x2 ;  /* 0x0000000400007c11 */ /* 0x000fe2000f8e10ff */
[----:B0-----:R0:W-:Y:S01]  /*0790*/  @P1 STG.E desc[UR6][R10.64], R19 ;  /* 0x000000130a001986 */ /* 0x0011e2000c101906 */
[----:B------:R-:W-:Y:S01]  /*07a0*/  ISETP.LT.AND P1, PT, R17, 0x10, !P0 ;  /* 0x000000101100780c */ /* 0x000fe20004721270 */
[----:B------:R-:W-:Y:S01]  /*07b0*/  VIADD R17, R9, 0x84e46 ;  /* 0x00084e4609117836 */ /* 0x000fe20000000000 */
[----:B------:R-:W-:Y:S01]  /*07c0*/  ISETP.LT.AND P0, PT, R18, 0x10, !P0 ;  /* 0x000000101200780c */ /* 0x000fe20004701270 */
[----:B--2---:R1:W-:Y:S02]  /*07d0*/  @P6 STG.E desc[UR6][R12.64], R21 ;  /* 0x000000150c006986 */ /* 0x0043e4000c101906 */
[--C-:B------:R-:W-:Y:S02]  /*07e0*/  IMAD.WIDE R16, R17, 0x4, R2.reuse ;  /* 0x0000000411107825 */ /* 0x100fe400078e0202 */
[----:B---3--:R1:W-:Y:S02]  /*07f0*/  @P5 STG.E desc[UR6][R14.64], R8 ;  /* 0x000000080e005986 */ /* 0x0083e4000c101906 */
[----:B0-----:R-:W-:-:S02]  /*0800*/  IMAD.WIDE R10, R23, 0x4, R2 ;  /* 0x00000004170a7825 */ /* 0x001fc400078e0202 */
[----:B----4-:R1:W-:Y:S02]  /*0810*/  @P4 STG.E desc[UR6][R16.64], R4 ;  /* 0x0000000410004986 */ /* 0x0103e4000c101906 */
[--C-:B------:R-:W-:Y:S02]  /*0820*/  IMAD.WIDE R18, R25, 0x4, R2.reuse ;  /* 0x0000000419127825 */ /* 0x100fe400078e0202 */
[----:B------:R1:W-:Y:S02]  /*0830*/  @P3 STG.E desc[UR6][R10.64], R5 ;  /* 0x000000050a003986 */ /* 0x0003e4000c101906 */
[----:B------:R-:W-:Y:S02]  /*0840*/  IMAD.WIDE R22, R27, 0x4, R2 ;  /* 0x000000041b167825 */ /* 0x000fe400078e0202 */
[----:B------:R1:W-:Y:S04]  /*0850*/  @P2 STG.E desc[UR6][R18.64], R6 ;  /* 0x0000000612002986 */ /* 0x0003e8000c101906 */
[----:B------:R1:W-:Y:S01]  /*0860*/  @P1 STG.E desc[UR6][R22.64], R7 ;  /* 0x0000000716001986 */ /* 0x0003e2000c101906 */
[----:B------:R-:W-:Y:S05]  /*0870*/  @!P0 EXIT ;  /* 0x000000000000894d */ /* 0x000fea0003800000 */
[----:B-1----:R-:W0:Y:S01]  /*0880*/  LDS R5, [R0+0xe00] ;  /* 0x000e000000057984 */ /* 0x002e220000000800 */
[----:B------:R-:W-:-:S04]  /*0890*/  VIADD R9, R9, 0x13614e ;  /* 0x0013614e09097836 */ /* 0x000fc80000000000 */
[----:B------:R-:W-:-:S05]  /*08a0*/  IMAD.WIDE R2, R9, 0x4, R2 ;  /* 0x0000000409027825 */ /* 0x000fca00078e0202 */
[----:B0-----:R-:W-:Y:S01]  /*08b0*/  STG.E desc[UR6][R2.64], R5 ;  /* 0x0000000502007986 */ /* 0x001fe2000c101906 */
[----:B------:R-:W-:Y:S05]  /*08c0*/  EXIT ;  /* 0x000000000000794d */ /* 0x000fea0003800000 */
.L_x_0:
[----:B------:R-:W-:-:S00]  /*08d0*/  BRA `(.L_x_0) ;  /* 0xfffffffc00fc7947 */ /* 0x000fc0000383ffff */
[----:B------:R-:W-:-:S00]  /*08e0*/  NOP ;  /* 0x0000000000007918 */ /* 0x000fc00000000000 */
        /* <DEDUP_REMOVED lines=9> */
.L_x_1:


//--------------------- .nv.shared.triton_poi_fused_slice_33 --------------------------
	.section	.nv.shared.triton_poi_fused_slice_33,"aw",@nobits
	.sectionflags	@""
	.align	16
	.zero		1024


//--------------------- .nv.constant0.triton_poi_fused_slice_33 --------------------------
	.section	.nv.constant0.triton_poi_fused_slice_33,"a",@progbits
	.sectionflags	@""
	.align	4
.nv.constant0.triton_poi_fused_slice_33:
	.zero		552
